//
// Generated by NVIDIA NVVM Compiler
//
// Compiler Build ID: CL-36424714
// Cuda compilation tools, release 13.0, V13.0.88
// Based on NVVM 20.0.0
//

.version 9.0
.target sm_100
.address_size 64

	// .globl	_Z22count_triangles_kernelPKiS0_S0_iS0_S0_S0_iPy
.global .align 1 .b8 _ZN34_INTERNAL_ae4c1f31_4_k_cu_a52370df4cuda3std3__45__cpo5beginE[1];
.global .align 1 .b8 _ZN34_INTERNAL_ae4c1f31_4_k_cu_a52370df4cuda3std3__45__cpo3endE[1];
.global .align 1 .b8 _ZN34_INTERNAL_ae4c1f31_4_k_cu_a52370df4cuda3std3__45__cpo6cbeginE[1];
.global .align 1 .b8 _ZN34_INTERNAL_ae4c1f31_4_k_cu_a52370df4cuda3std3__45__cpo4cendE[1];
.global .align 1 .b8 _ZN34_INTERNAL_ae4c1f31_4_k_cu_a52370df4cuda3std3__45__cpo6rbeginE[1];
.global .align 1 .b8 _ZN34_INTERNAL_ae4c1f31_4_k_cu_a52370df4cuda3std3__45__cpo4rendE[1];
.global .align 1 .b8 _ZN34_INTERNAL_ae4c1f31_4_k_cu_a52370df4cuda3std3__45__cpo7crbeginE[1];
.global .align 1 .b8 _ZN34_INTERNAL_ae4c1f31_4_k_cu_a52370df4cuda3std3__45__cpo5crendE[1];
.global .align 1 .b8 _ZN34_INTERNAL_ae4c1f31_4_k_cu_a52370df4cuda3std3__436_GLOBAL__N__ae4c1f31_4_k_cu_a52370df6ignoreE[1];
.global .align 1 .b8 _ZN34_INTERNAL_ae4c1f31_4_k_cu_a52370df4cuda3std3__419piecewise_constructE[1];
.global .align 1 .b8 _ZN34_INTERNAL_ae4c1f31_4_k_cu_a52370df4cuda3std3__48in_placeE[1];
.global .align 1 .b8 _ZN34_INTERNAL_ae4c1f31_4_k_cu_a52370df4cuda3std3__420unreachable_sentinelE[1];
.global .align 1 .b8 _ZN34_INTERNAL_ae4c1f31_4_k_cu_a52370df4cuda3std3__47nulloptE[1];
.global .align 1 .b8 _ZN34_INTERNAL_ae4c1f31_4_k_cu_a52370df4cuda3std3__48unexpectE[1];
.global .align 1 .b8 _ZN34_INTERNAL_ae4c1f31_4_k_cu_a52370df4cuda3std6ranges3__45__cpo4swapE[1];
.global .align 1 .b8 _ZN34_INTERNAL_ae4c1f31_4_k_cu_a52370df4cuda3std6ranges3__45__cpo9iter_moveE[1];
.global .align 1 .b8 _ZN34_INTERNAL_ae4c1f31_4_k_cu_a52370df4cuda3std6ranges3__45__cpo5beginE[1];
.global .align 1 .b8 _ZN34_INTERNAL_ae4c1f31_4_k_cu_a52370df4cuda3std6ranges3__45__cpo3endE[1];
.global .align 1 .b8 _ZN34_INTERNAL_ae4c1f31_4_k_cu_a52370df4cuda3std6ranges3__45__cpo6cbeginE[1];
.global .align 1 .b8 _ZN34_INTERNAL_ae4c1f31_4_k_cu_a52370df4cuda3std6ranges3__45__cpo4cendE[1];
.global .align 1 .b8 _ZN34_INTERNAL_ae4c1f31_4_k_cu_a52370df4cuda3std6ranges3__45__cpo7advanceE[1];
.global .align 1 .b8 _ZN34_INTERNAL_ae4c1f31_4_k_cu_a52370df4cuda3std6ranges3__45__cpo9iter_swapE[1];
.global .align 1 .b8 _ZN34_INTERNAL_ae4c1f31_4_k_cu_a52370df4cuda3std6ranges3__45__cpo4nextE[1];
.global .align 1 .b8 _ZN34_INTERNAL_ae4c1f31_4_k_cu_a52370df4cuda3std6ranges3__45__cpo4prevE[1];
.global .align 1 .b8 _ZN34_INTERNAL_ae4c1f31_4_k_cu_a52370df4cuda3std6ranges3__45__cpo4dataE[1];
.global .align 1 .b8 _ZN34_INTERNAL_ae4c1f31_4_k_cu_a52370df4cuda3std6ranges3__45__cpo5cdataE[1];
.global .align 1 .b8 _ZN34_INTERNAL_ae4c1f31_4_k_cu_a52370df4cuda3std6ranges3__45__cpo4sizeE[1];
.global .align 1 .b8 _ZN34_INTERNAL_ae4c1f31_4_k_cu_a52370df4cuda3std6ranges3__45__cpo5ssizeE[1];
.global .align 1 .b8 _ZN34_INTERNAL_ae4c1f31_4_k_cu_a52370df4cuda3std6ranges3__45__cpo8distanceE[1];
.global .align 1 .b8 _ZN34_INTERNAL_ae4c1f31_4_k_cu_a52370df6thrust24THRUST_300001_SM_1000_NS8cuda_cub3parE[1];
.global .align 1 .b8 _ZN34_INTERNAL_ae4c1f31_4_k_cu_a52370df6thrust24THRUST_300001_SM_1000_NS8cuda_cub10par_nosyncE[1];
.global .align 1 .b8 _ZN34_INTERNAL_ae4c1f31_4_k_cu_a52370df6thrust24THRUST_300001_SM_1000_NS6system6detail10sequential3seqE[1];
.global .align 1 .b8 _ZN34_INTERNAL_ae4c1f31_4_k_cu_a52370df6thrust24THRUST_300001_SM_1000_NS12placeholders2_1E[1];
.global .align 1 .b8 _ZN34_INTERNAL_ae4c1f31_4_k_cu_a52370df6thrust24THRUST_300001_SM_1000_NS12placeholders2_2E[1];
.global .align 1 .b8 _ZN34_INTERNAL_ae4c1f31_4_k_cu_a52370df6thrust24THRUST_300001_SM_1000_NS12placeholders2_3E[1];
.global .align 1 .b8 _ZN34_INTERNAL_ae4c1f31_4_k_cu_a52370df6thrust24THRUST_300001_SM_1000_NS12placeholders2_4E[1];
.global .align 1 .b8 _ZN34_INTERNAL_ae4c1f31_4_k_cu_a52370df6thrust24THRUST_300001_SM_1000_NS12placeholders2_5E[1];
.global .align 1 .b8 _ZN34_INTERNAL_ae4c1f31_4_k_cu_a52370df6thrust24THRUST_300001_SM_1000_NS12placeholders2_6E[1];
.global .align 1 .b8 _ZN34_INTERNAL_ae4c1f31_4_k_cu_a52370df6thrust24THRUST_300001_SM_1000_NS12placeholders2_7E[1];
.global .align 1 .b8 _ZN34_INTERNAL_ae4c1f31_4_k_cu_a52370df6thrust24THRUST_300001_SM_1000_NS12placeholders2_8E[1];
.global .align 1 .b8 _ZN34_INTERNAL_ae4c1f31_4_k_cu_a52370df6thrust24THRUST_300001_SM_1000_NS12placeholders2_9E[1];
.global .align 1 .b8 _ZN34_INTERNAL_ae4c1f31_4_k_cu_a52370df6thrust24THRUST_300001_SM_1000_NS12placeholders3_10E[1];
.global .align 1 .b8 _ZN34_INTERNAL_ae4c1f31_4_k_cu_a52370df6thrust24THRUST_300001_SM_1000_NS3seqE[1];

.visible .entry _Z22count_triangles_kernelPKiS0_S0_iS0_S0_S0_iPy(
	.param .u64 .ptr .align 1 _Z22count_triangles_kernelPKiS0_S0_iS0_S0_S0_iPy_param_0,
	.param .u64 .ptr .align 1 _Z22count_triangles_kernelPKiS0_S0_iS0_S0_S0_iPy_param_1,
	.param .u64 .ptr .align 1 _Z22count_triangles_kernelPKiS0_S0_iS0_S0_S0_iPy_param_2,
	.param .u32 _Z22count_triangles_kernelPKiS0_S0_iS0_S0_S0_iPy_param_3,
	.param .u64 .ptr .align 1 _Z22count_triangles_kernelPKiS0_S0_iS0_S0_S0_iPy_param_4,
	.param .u64 .ptr .align 1 _Z22count_triangles_kernelPKiS0_S0_iS0_S0_S0_iPy_param_5,
	.param .u64 .ptr .align 1 _Z22count_triangles_kernelPKiS0_S0_iS0_S0_S0_iPy_param_6,
	.param .u32 _Z22count_triangles_kernelPKiS0_S0_iS0_S0_S0_iPy_param_7,
	.param .u64 .ptr .align 1 _Z22count_triangles_kernelPKiS0_S0_iS0_S0_S0_iPy_param_8
)
{


	ret;

}
	// .globl	_ZN3cub18CUB_300001_SM_10006detail11EmptyKernelIvEEvv
.visible .entry _ZN3cub18CUB_300001_SM_10006detail11EmptyKernelIvEEvv()
{


	ret;

}
	// .globl	_ZN3cub18CUB_300001_SM_10006detail8for_each13static_kernelINS2_12policy_hub_t12policy_500_tEmN6thrust24THRUST_300001_SM_1000_NS8cuda_cub20__uninitialized_fill7functorINS7_10device_ptrIyEEyEEEEvT0_T1_
.visible .entry _ZN3cub18CUB_300001_SM_10006detail8for_each13static_kernelINS2_12policy_hub_t12policy_500_tEmN6thrust24THRUST_300001_SM_1000_NS8cuda_cub20__uninitialized_fill7functorINS7_10device_ptrIyEEyEEEEvT0_T1_(
	.param .u64 _ZN3cub18CUB_300001_SM_10006detail8for_each13static_kernelINS2_12policy_hub_t12policy_500_tEmN6thrust24THRUST_300001_SM_1000_NS8cuda_cub20__uninitialized_fill7functorINS7_10device_ptrIyEEyEEEEvT0_T1__param_0,
	.param .align 8 .b8 _ZN3cub18CUB_300001_SM_10006detail8for_each13static_kernelINS2_12policy_hub_t12policy_500_tEmN6thrust24THRUST_300001_SM_1000_NS8cuda_cub20__uninitialized_fill7functorINS7_10device_ptrIyEEyEEEEvT0_T1__param_1[16]
)
.maxntid 256
{
	.reg .pred 	%p<4>;
	.reg .b32 	%r<5>;
	.reg .b64 	%rd<18>;

	ld.param.u64 	%rd6, [_ZN3cub18CUB_300001_SM_10006detail8for_each13static_kernelINS2_12policy_hub_t12policy_500_tEmN6thrust24THRUST_300001_SM_1000_NS8cuda_cub20__uninitialized_fill7functorINS7_10device_ptrIyEEyEEEEvT0_T1__param_1+8];
	ld.param.u64 	%rd5, [_ZN3cub18CUB_300001_SM_10006detail8for_each13static_kernelINS2_12policy_hub_t12policy_500_tEmN6thrust24THRUST_300001_SM_1000_NS8cuda_cub20__uninitialized_fill7functorINS7_10device_ptrIyEEyEEEEvT0_T1__param_1];
	ld.param.u64 	%rd7, [_ZN3cub18CUB_300001_SM_10006detail8for_each13static_kernelINS2_12policy_hub_t12policy_500_tEmN6thrust24THRUST_300001_SM_1000_NS8cuda_cub20__uninitialized_fill7functorINS7_10device_ptrIyEEyEEEEvT0_T1__param_0];
	mov.u32 	%r2, %ctaid.x;
	mul.wide.u32 	%rd1, %r2, 512;
	sub.s64 	%rd2, %rd7, %rd1;
	setp.lt.u64 	%p1, %rd2, 512;
	@%p1 bra 	$L__BB2_2;
	mov.u32 	%r4, %tid.x;
	cvta.to.global.u64 	%rd13, %rd5;
	cvt.u64.u32 	%rd14, %r4;
	add.s64 	%rd15, %rd1, %rd14;
	shl.b64 	%rd16, %rd15, 3;
	add.s64 	%rd17, %rd13, %rd16;
	st.global.u64 	[%rd17], %rd6;
	st.global.u64 	[%rd17+2048], %rd6;
	bra.uni 	$L__BB2_6;
$L__BB2_2:
	cvta.to.global.u64 	%rd8, %rd5;
	mov.u32 	%r1, %tid.x;
	cvt.u64.u32 	%rd9, %r1;
	setp.le.u64 	%p2, %rd2, %rd9;
	add.s64 	%rd10, %rd1, %rd9;
	shl.b64 	%rd11, %rd10, 3;
	add.s64 	%rd4, %rd8, %rd11;
	@%p2 bra 	$L__BB2_4;
	st.global.u64 	[%rd4], %rd6;
$L__BB2_4:
	add.s32 	%r3, %r1, 256;
	cvt.u64.u32 	%rd12, %r3;
	setp.le.u64 	%p3, %rd2, %rd12;
	@%p3 bra 	$L__BB2_6;
	st.global.u64 	[%rd4+2048], %rd6;
$L__BB2_6:
	ret;

}


// ===== COMPILED SASS (sm_100) =====

	.target	sm_100

	.elftype	@"ET_EXEC"


//--------------------- .note.nv.tkinfo           --------------------------
	.section	.note.nv.tkinfo,"",@"SHT_NOTE"
	.sectionflags	@"SHF_NOTE_NV_TKINFO"
	.tkinfo
        /*0018*/ 	.word	0x00000002
        /*0030*/ 	.string	""
        /*0030*/ 	.string	"ptxas"
        /*0030*/ 	.string	"Cuda compilation tools, release 13.0, V13.0.88"
        /*0030*/ 	.string	"Build cuda_13.0.r13.0/compiler.36424714_0"
        /*0030*/ 	.string	"-arch sm_100 -m 64 "



//--------------------- .note.nv.cuinfo           --------------------------
	.section	.note.nv.cuinfo,"",@"SHT_NOTE"
	.sectionflags	@"SHF_NOTE_NV_CUINFO"
        /*0018*/ 	.short	0x0002
        /*001a*/ 	.short	0x0064
        /*001c*/ 	.short	0x0082
	.zero		2


//--------------------- .nv.info                  --------------------------
	.section	.nv.info,"",@"SHT_CUDA_INFO"
	.align	4


	//----- nvinfo : EIATTR_REGCOUNT
	.align		4
        /*0000*/ 	.byte	0x04, 0x2f
        /*0002*/ 	.short	(.L_44 - .L_43)
	.align		4
.L_43:
        /*0004*/ 	.word	index@(_Z22count_triangles_kernelPKiS0_S0_iS0_S0_S0_iPy)
        /*0008*/ 	.word	0x00000004


	//----- nvinfo : EIATTR_FRAME_SIZE
	.align		4
.L_44:
        /*000c*/ 	.byte	0x04, 0x11
        /*000e*/ 	.short	(.L_46 - .L_45)
	.align		4
.L_45:
        /*0010*/ 	.word	index@(_Z22count_triangles_kernelPKiS0_S0_iS0_S0_S0_iPy)
        /*0014*/ 	.word	0x00000000


	//----- nvinfo : EIATTR_REGCOUNT
	.align		4
.L_46:
        /*0018*/ 	.byte	0x04, 0x2f
        /*001a*/ 	.short	(.L_48 - .L_47)
	.align		4
.L_47:
        /*001c*/ 	.word	index@(_ZN3cub18CUB_300001_SM_10006detail11EmptyKernelIvEEvv)
        /*0020*/ 	.word	0x00000004


	//----- nvinfo : EIATTR_FRAME_SIZE
	.align		4
.L_48:
        /*0024*/ 	.byte	0x04, 0x11
        /*0026*/ 	.short	(.L_50 - .L_49)
	.align		4
.L_49:
        /*0028*/ 	.word	index@(_ZN3cub18CUB_300001_SM_10006detail11EmptyKernelIvEEvv)
        /*002c*/ 	.word	0x00000000


	//----- nvinfo : EIATTR_REGCOUNT
	.align		4
.L_50:
        /*0030*/ 	.byte	0x04, 0x2f
        /*0032*/ 	.short	(.L_52 - .L_51)
	.align		4
.L_51:
        /*0034*/ 	.word	index@(_ZN3cub18CUB_300001_SM_10006detail8for_each13static_kernelINS2_12policy_hub_t12policy_500_tEmN6thrust24THRUST_300001_SM_1000_NS8cuda_cub20__uninitialized_fill7functorINS7_10device_ptrIyEEyEEEEvT0_T1_)
        /*0038*/ 	.word	0x00000009


	//----- nvinfo : EIATTR_FRAME_SIZE
	.align		4
.L_52:
        /*003c*/ 	.byte	0x04, 0x11
        /*003e*/ 	.short	(.L_54 - .L_53)
	.align		4
.L_53:
        /*0040*/ 	.word	index@(_ZN3cub18CUB_300001_SM_10006detail8for_each13static_kernelINS2_12policy_hub_t12policy_500_tEmN6thrust24THRUST_300001_SM_1000_NS8cuda_cub20__uninitialized_fill7functorINS7_10device_ptrIyEEyEEEEvT0_T1_)
        /*0044*/ 	.word	0x00000000


	//----- nvinfo : EIATTR_MIN_STACK_SIZE
	.align		4
.L_54:
        /*0048*/ 	.byte	0x04, 0x12
        /*004a*/ 	.short	(.L_56 - .L_55)
	.align		4
.L_55:
        /*004c*/ 	.word	index@(_ZN3cub18CUB_300001_SM_10006detail8for_each13static_kernelINS2_12policy_hub_t12policy_500_tEmN6thrust24THRUST_300001_SM_1000_NS8cuda_cub20__uninitialized_fill7functorINS7_10device_ptrIyEEyEEEEvT0_T1_)
        /*0050*/ 	.word	0x00000000


	//----- nvinfo : EIATTR_MIN_STACK_SIZE
	.align		4
.L_56:
        /*0054*/ 	.byte	0x04, 0x12
        /*0056*/ 	.short	(.L_58 - .L_57)
	.align		4
.L_57:
        /*0058*/ 	.word	index@(_ZN3cub18CUB_300001_SM_10006detail11EmptyKernelIvEEvv)
        /*005c*/ 	.word	0x00000000


	//----- nvinfo : EIATTR_MIN_STACK_SIZE
	.align		4
.L_58:
        /*0060*/ 	.byte	0x04, 0x12
        /*0062*/ 	.short	(.L_60 - .L_59)
	.align		4
.L_59:
        /*0064*/ 	.word	index@(_Z22count_triangles_kernelPKiS0_S0_iS0_S0_S0_iPy)
        /*0068*/ 	.word	0x00000000
.L_60:


//--------------------- .nv.compat                --------------------------
	.section	.nv.compat,"",@"SHT_CUDA_COMPAT_INFO"
	.align	4
        /*0000*/ 	.byte	0x02, 0x09, 0x00, 0x00, 0x02, 0x02, 0x01, 0x00, 0x02, 0x05, 0x05, 0x00, 0x03, 0x07, 0x01, 0x01
        /*0010*/ 	.byte	0x02, 0x03, 0x00, 0x00, 0x02, 0x06, 0x01, 0x00, 0x04, 0x0b, 0x08, 0x00, 0x09, 0x00, 0x00, 0x00
        /*0020*/ 	.byte	0x00, 0x00, 0x00, 0x00


//--------------------- .nv.info._ZN3cub18CUB_300001_SM_10006detail8for_each13static_kernelINS2_12policy_hub_t12policy_500_tEmN6thrust24THRUST_300001_SM_1000_NS8cuda_cub20__uninitialized_fill7functorINS7_10device_ptrIyEEyEEEEvT0_T1_ --------------------------
	.section	.nv.info._ZN3cub18CUB_300001_SM_10006detail8for_each13static_kernelINS2_12policy_hub_t12policy_500_tEmN6thrust24THRUST_300001_SM_1000_NS8cuda_cub20__uninitialized_fill7functorINS7_10device_ptrIyEEyEEEEvT0_T1_,"",@"SHT_CUDA_INFO"
	.sectionflags	@""
	.align	4


	//----- nvinfo : EIATTR_CUDA_API_VERSION
	.align		4
        /*0000*/ 	.byte	0x04, 0x37
        /*0002*/ 	.short	(.L_62 - .L_61)
.L_61:
        /*0004*/ 	.word	0x00000082


	//----- nvinfo : EIATTR_KPARAM_INFO
	.align		4
.L_62:
        /*0008*/ 	.byte	0x04, 0x17
        /*000a*/ 	.short	(.L_64 - .L_63)
.L_63:
        /*000c*/ 	.word	0x00000000
        /*0010*/ 	.short	0x0001
        /*0012*/ 	.short	0x0008
        /*0014*/ 	.byte	0x00, 0xf0, 0x41, 0x00


	//----- nvinfo : EIATTR_KPARAM_INFO
	.align		4
.L_64:
        /*0018*/ 	.byte	0x04, 0x17
        /*001a*/ 	.short	(.L_66 - .L_65)
.L_65:
        /*001c*/ 	.word	0x00000000
        /*0020*/ 	.short	0x0000
        /*0022*/ 	.short	0x0000
        /*0024*/ 	.byte	0x00, 0xf0, 0x21, 0x00


	//----- nvinfo : EIATTR_SPARSE_MMA_MASK
	.align		4
.L_66:
        /*0028*/ 	.byte	0x03, 0x50
        /*002a*/ 	.short	0x0000


	//----- nvinfo : EIATTR_MAXREG_COUNT
	.align		4
        /*002c*/ 	.byte	0x03, 0x1b
        /*002e*/ 	.short	0x00ff


	//----- nvinfo : EIATTR_MERCURY_ISA_VERSION
	.align		4
        /*0030*/ 	.byte	0x03, 0x5f
        /*0032*/ 	.short	0x0101


	//----- nvinfo : EIATTR_VRC_CTA_INIT_COUNT
	.align		4
        /*0034*/ 	.byte	0x02, 0x4a
	.zero		1
	.zero		1


	//----- nvinfo : EIATTR_EXIT_INSTR_OFFSETS
	.align		4
        /*0038*/ 	.byte	0x04, 0x1c
        /*003a*/ 	.short	(.L_68 - .L_67)


	//   ....[0]....
.L_67:
        /*003c*/ 	.word	0x00000130


	//   ....[1]....
        /*0040*/ 	.word	0x00000230


	//   ....[2]....
        /*0044*/ 	.word	0x00000260


	//----- nvinfo : EIATTR_MAX_THREADS
	.align		4
.L_68:
        /*0048*/ 	.byte	0x04, 0x05
        /*004a*/ 	.short	(.L_70 - .L_69)
.L_69:
        /*004c*/ 	.word	0x00000100
        /*0050*/ 	.word	0x00000001
        /*0054*/ 	.word	0x00000001


	//----- nvinfo : EIATTR_CBANK_PARAM_SIZE
	.align		4
.L_70:
        /*0058*/ 	.byte	0x03, 0x19
        /*005a*/ 	.short	0x0018


	//----- nvinfo : EIATTR_PARAM_CBANK
	.align		4
        /*005c*/ 	.byte	0x04, 0x0a
        /*005e*/ 	.short	(.L_72 - .L_71)
	.align		4
.L_71:
        /*0060*/ 	.word	index@(.nv.constant0._ZN3cub18CUB_300001_SM_10006detail8for_each13static_kernelINS2_12policy_hub_t12policy_500_tEmN6thrust24THRUST_300001_SM_1000_NS8cuda_cub20__uninitialized_fill7functorINS7_10device_ptrIyEEyEEEEvT0_T1_)
        /*0064*/ 	.short	0x0380
        /*0066*/ 	.short	0x0018


	//----- nvinfo : EIATTR_SW_WAR
	.align		4
.L_72:
        /*0068*/ 	.byte	0x04, 0x36
        /*006a*/ 	.short	(.L_74 - .L_73)
.L_73:
        /*006c*/ 	.word	0x00000008
.L_74:


//--------------------- .nv.info._ZN3cub18CUB_300001_SM_10006detail11EmptyKernelIvEEvv --------------------------
	.section	.nv.info._ZN3cub18CUB_300001_SM_10006detail11EmptyKernelIvEEvv,"",@"SHT_CUDA_INFO"
	.sectionflags	@""
	.align	4


	//----- nvinfo : EIATTR_CUDA_API_VERSION
	.align		4
        /*0000*/ 	.byte	0x04, 0x37
        /*0002*/ 	.short	(.L_76 - .L_75)
.L_75:
        /*0004*/ 	.word	0x00000082


	//----- nvinfo : EIATTR_SPARSE_MMA_MASK
	.align		4
.L_76:
        /*0008*/ 	.byte	0x03, 0x50
        /*000a*/ 	.short	0x0000


	//----- nvinfo : EIATTR_MAXREG_COUNT
	.align		4
        /*000c*/ 	.byte	0x03, 0x1b
        /*000e*/ 	.short	0x00ff


	//----- nvinfo : EIATTR_MERCURY_ISA_VERSION
	.align		4
        /*0010*/ 	.byte	0x03, 0x5f
        /*0012*/ 	.short	0x0101


	//----- nvinfo : EIATTR_VRC_CTA_INIT_COUNT
	.align		4
        /*0014*/ 	.byte	0x02, 0x4a
	.zero		1
	.zero		1


	//----- nvinfo : EIATTR_EXIT_INSTR_OFFSETS
	.align		4
        /*0018*/ 	.byte	0x04, 0x1c
        /*001a*/ 	.short	(.L_78 - .L_77)


	//   ....[0]....
.L_77:
        /*001c*/ 	.word	0x00000010


	//----- nvinfo : EIATTR_SW_WAR
	.align		4
.L_78:
        /*0020*/ 	.byte	0x04, 0x36
        /*0022*/ 	.short	(.L_80 - .L_79)
.L_79:
        /*0024*/ 	.word	0x00000008
.L_80:


//--------------------- .nv.info._Z22count_triangles_kernelPKiS0_S0_iS0_S0_S0_iPy --------------------------
	.section	.nv.info._Z22count_triangles_kernelPKiS0_S0_iS0_S0_S0_iPy,"",@"SHT_CUDA_INFO"
	.sectionflags	@""
	.align	4


	//----- nvinfo : EIATTR_CUDA_API_VERSION
	.align		4
        /*0000*/ 	.byte	0x04, 0x37
        /*0002*/ 	.short	(.L_82 - .L_81)
.L_81:
        /*0004*/ 	.word	0x00000082


	//----- nvinfo : EIATTR_KPARAM_INFO
	.align		4
.L_82:
        /*0008*/ 	.byte	0x04, 0x17
        /*000a*/ 	.short	(.L_84 - .L_83)
.L_83:
        /*000c*/ 	.word	0x00000000
        /*0010*/ 	.short	0x0008
        /*0012*/ 	.short	0x0040
        /*0014*/ 	.byte	0x00, 0xf5, 0x21, 0x00


	//----- nvinfo : EIATTR_KPARAM_INFO
	.align		4
.L_84:
        /*0018*/ 	.byte	0x04, 0x17
        /*001a*/ 	.short	(.L_86 - .L_85)
.L_85:
        /*001c*/ 	.word	0x00000000
        /*0020*/ 	.short	0x0007
        /*0022*/ 	.short	0x0038
        /*0024*/ 	.byte	0x00, 0xf0, 0x11, 0x00


	//----- nvinfo : EIATTR_KPARAM_INFO
	.align		4
.L_86:
        /*0028*/ 	.byte	0x04, 0x17
        /*002a*/ 	.short	(.L_88 - .L_87)
.L_87:
        /*002c*/ 	.word	0x00000000
        /*0030*/ 	.short	0x0006
        /*0032*/ 	.short	0x0030
        /*0034*/ 	.byte	0x00, 0xf5, 0x21, 0x00


	//----- nvinfo : EIATTR_KPARAM_INFO
	.align		4
.L_88:
        /*0038*/ 	.byte	0x04, 0x17
        /*003a*/ 	.short	(.L_90 - .L_89)
.L_89:
        /*003c*/ 	.word	0x00000000
        /*0040*/ 	.short	0x0005
        /*0042*/ 	.short	0x0028
        /*0044*/ 	.byte	0x00, 0xf5, 0x21, 0x00


	//----- nvinfo : EIATTR_KPARAM_INFO
	.align		4
.L_90:
        /*0048*/ 	.byte	0x04, 0x17
        /*004a*/ 	.short	(.L_92 - .L_91)
.L_91:
        /*004c*/ 	.word	0x00000000
        /*0050*/ 	.short	0x0004
        /*0052*/ 	.short	0x0020
        /*0054*/ 	.byte	0x00, 0xf5, 0x21, 0x00


	//----- nvinfo : EIATTR_KPARAM_INFO
	.align		4
.L_92:
        /*0058*/ 	.byte	0x04, 0x17
        /*005a*/ 	.short	(.L_94 - .L_93)
.L_93:
        /*005c*/ 	.word	0x00000000
        /*0060*/ 	.short	0x0003
        /*0062*/ 	.short	0x0018
        /*0064*/ 	.byte	0x00, 0xf0, 0x11, 0x00


	//----- nvinfo : EIATTR_KPARAM_INFO
	.align		4
.L_94:
        /*0068*/ 	.byte	0x04, 0x17
        /*006a*/ 	.short	(.L_96 - .L_95)
.L_95:
        /*006c*/ 	.word	0x00000000
        /*0070*/ 	.short	0x0002
        /*0072*/ 	.short	0x0010
        /*0074*/ 	.byte	0x00, 0xf5, 0x21, 0x00


	//----- nvinfo : EIATTR_KPARAM_INFO
	.align		4
.L_96:
        /*0078*/ 	.byte	0x04, 0x17
        /*007a*/ 	.short	(.L_98 - .L_97)
.L_97:
        /*007c*/ 	.word	0x00000000
        /*0080*/ 	.short	0x0001
        /*0082*/ 	.short	0x0008
        /*0084*/ 	.byte	0x00, 0xf5, 0x21, 0x00


	//----- nvinfo : EIATTR_KPARAM_INFO
	.align		4
.L_98:
        /*0088*/ 	.byte	0x04, 0x17
        /*008a*/ 	.short	(.L_100 - .L_99)
.L_99:
        /*008c*/ 	.word	0x00000000
        /*0090*/ 	.short	0x0000
        /*0092*/ 	.short	0x0000
        /*0094*/ 	.byte	0x00, 0xf5, 0x21, 0x00


	//----- nvinfo : EIATTR_SPARSE_MMA_MASK
	.align		4
.L_100:
        /*0098*/ 	.byte	0x03, 0x50
        /*009a*/ 	.short	0x0000


	//----- nvinfo : EIATTR_MAXREG_COUNT
	.align		4
        /*009c*/ 	.byte	0x03, 0x1b
        /*009e*/ 	.short	0x00ff


	//----- nvinfo : EIATTR_MERCURY_ISA_VERSION
	.align		4
        /*00a0*/ 	.byte	0x03, 0x5f
        /*00a2*/ 	.short	0x0101


	//----- nvinfo : EIATTR_VRC_CTA_INIT_COUNT
	.align		4
        /*00a4*/ 	.byte	0x02, 0x4a
	.zero		1
	.zero		1


	//----- nvinfo : EIATTR_EXIT_INSTR_OFFSETS
	.align		4
        /*00a8*/ 	.byte	0x04, 0x1c
        /*00aa*/ 	.short	(.L_102 - .L_101)


	//   ....[0]....
.L_101:
        /*00ac*/ 	.word	0x00000010


	//----- nvinfo : EIATTR_CBANK_PARAM_SIZE
	.align		4
.L_102:
        /*00b0*/ 	.byte	0x03, 0x19
        /*00b2*/ 	.short	0x0048


	//----- nvinfo : EIATTR_PARAM_CBANK
	.align		4
        /*00b4*/ 	.byte	0x04, 0x0a
        /*00b6*/ 	.short	(.L_104 - .L_103)
	.align		4
.L_103:
        /*00b8*/ 	.word	index@(.nv.constant0._Z22count_triangles_kernelPKiS0_S0_iS0_S0_S0_iPy)
        /*00bc*/ 	.short	0x0380
        /*00be*/ 	.short	0x0048


	//----- nvinfo : EIATTR_SW_WAR
	.align		4
.L_104:
        /*00c0*/ 	.byte	0x04, 0x36
        /*00c2*/ 	.short	(.L_106 - .L_105)
.L_105:
        /*00c4*/ 	.word	0x00000008
.L_106:


//--------------------- .nv.callgraph             --------------------------
	.section	.nv.callgraph,"",@"SHT_CUDA_CALLGRAPH"
	.align	4
	.sectionentsize	8
	.align		4
        /*0000*/ 	.word	0x00000000
	.align		4
        /*0004*/ 	.word	0xffffffff
	.align		4
        /*0008*/ 	.word	0x00000000
	.align		4
        /*000c*/ 	.word	0xfffffffe
	.align		4
        /*0010*/ 	.word	0x00000000
	.align		4
        /*0014*/ 	.word	0xfffffffd
	.align		4
        /*0018*/ 	.word	0x00000000
	.align		4
        /*001c*/ 	.word	0xfffffffc


//--------------------- .nv.constant4             --------------------------
	.section	.nv.constant4,"a",@progbits
	.align	8
	.align		8
.nv.constant4:
        /*0000*/ 	.dword	_ZN34_INTERNAL_ae4c1f31_4_k_cu_a52370df4cuda3std3__45__cpo5beginE
	.align		8
        /*0008*/ 	.dword	_ZN34_INTERNAL_ae4c1f31_4_k_cu_a52370df4cuda3std3__45__cpo3endE
	.align		8
        /*0010*/ 	.dword	_ZN34_INTERNAL_ae4c1f31_4_k_cu_a52370df4cuda3std3__45__cpo6cbeginE
	.align		8
        /*0018*/ 	.dword	_ZN34_INTERNAL_ae4c1f31_4_k_cu_a52370df4cuda3std3__45__cpo4cendE
	.align		8
        /*0020*/ 	.dword	_ZN34_INTERNAL_ae4c1f31_4_k_cu_a52370df4cuda3std3__45__cpo6rbeginE
	.align		8
        /*0028*/ 	.dword	_ZN34_INTERNAL_ae4c1f31_4_k_cu_a52370df4cuda3std3__45__cpo4rendE
	.align		8
        /*0030*/ 	.dword	_ZN34_INTERNAL_ae4c1f31_4_k_cu_a52370df4cuda3std3__45__cpo7crbeginE
	.align		8
        /*0038*/ 	.dword	_ZN34_INTERNAL_ae4c1f31_4_k_cu_a52370df4cuda3std3__45__cpo5crendE
	.align		8
        /*0040*/ 	.dword	_ZN34_INTERNAL_ae4c1f31_4_k_cu_a52370df4cuda3std3__436_GLOBAL__N__ae4c1f31_4_k_cu_a52370df6ignoreE
	.align		8
        /*0048*/ 	.dword	_ZN34_INTERNAL_ae4c1f31_4_k_cu_a52370df4cuda3std3__419piecewise_constructE
	.align		8
        /*0050*/ 	.dword	_ZN34_INTERNAL_ae4c1f31_4_k_cu_a52370df4cuda3std3__48in_placeE
	.align		8
        /*0058*/ 	.dword	_ZN34_INTERNAL_ae4c1f31_4_k_cu_a52370df4cuda3std3__420unreachable_sentinelE
	.align		8
        /*0060*/ 	.dword	_ZN34_INTERNAL_ae4c1f31_4_k_cu_a52370df4cuda3std3__47nulloptE
	.align		8
        /*0068*/ 	.dword	_ZN34_INTERNAL_ae4c1f31_4_k_cu_a52370df4cuda3std3__48unexpectE
	.align		8
        /*0070*/ 	.dword	_ZN34_INTERNAL_ae4c1f31_4_k_cu_a52370df4cuda3std6ranges3__45__cpo4swapE
	.align		8
        /*0078*/ 	.dword	_ZN34_INTERNAL_ae4c1f31_4_k_cu_a52370df4cuda3std6ranges3__45__cpo9iter_moveE
	.align		8
        /*0080*/ 	.dword	_ZN34_INTERNAL_ae4c1f31_4_k_cu_a52370df4cuda3std6ranges3__45__cpo5beginE
	.align		8
        /*0088*/ 	.dword	_ZN34_INTERNAL_ae4c1f31_4_k_cu_a52370df4cuda3std6ranges3__45__cpo3endE
	.align		8
        /*0090*/ 	.dword	_ZN34_INTERNAL_ae4c1f31_4_k_cu_a52370df4cuda3std6ranges3__45__cpo6cbeginE
	.align		8
        /*0098*/ 	.dword	_ZN34_INTERNAL_ae4c1f31_4_k_cu_a52370df4cuda3std6ranges3__45__cpo4cendE
	.align		8
        /*00a0*/ 	.dword	_ZN34_INTERNAL_ae4c1f31_4_k_cu_a52370df4cuda3std6ranges3__45__cpo7advanceE
	.align		8
        /*00a8*/ 	.dword	_ZN34_INTERNAL_ae4c1f31_4_k_cu_a52370df4cuda3std6ranges3__45__cpo9iter_swapE
	.align		8
        /*00b0*/ 	.dword	_ZN34_INTERNAL_ae4c1f31_4_k_cu_a52370df4cuda3std6ranges3__45__cpo4nextE
	.align		8
        /*00b8*/ 	.dword	_ZN34_INTERNAL_ae4c1f31_4_k_cu_a52370df4cuda3std6ranges3__45__cpo4prevE
	.align		8
        /*00c0*/ 	.dword	_ZN34_INTERNAL_ae4c1f31_4_k_cu_a52370df4cuda3std6ranges3__45__cpo4dataE
	.align		8
        /*00c8*/ 	.dword	_ZN34_INTERNAL_ae4c1f31_4_k_cu_a52370df4cuda3std6ranges3__45__cpo5cdataE
	.align		8
        /*00d0*/ 	.dword	_ZN34_INTERNAL_ae4c1f31_4_k_cu_a52370df4cuda3std6ranges3__45__cpo4sizeE
	.align		8
        /*00d8*/ 	.dword	_ZN34_INTERNAL_ae4c1f31_4_k_cu_a52370df4cuda3std6ranges3__45__cpo5ssizeE
	.align		8
        /*00e0*/ 	.dword	_ZN34_INTERNAL_ae4c1f31_4_k_cu_a52370df4cuda3std6ranges3__45__cpo8distanceE
	.align		8
        /*00e8*/ 	.dword	_ZN34_INTERNAL_ae4c1f31_4_k_cu_a52370df6thrust24THRUST_300001_SM_1000_NS8cuda_cub3parE
	.align		8
        /*00f0*/ 	.dword	_ZN34_INTERNAL_ae4c1f31_4_k_cu_a52370df6thrust24THRUST_300001_SM_1000_NS8cuda_cub10par_nosyncE
	.align		8
        /*00f8*/ 	.dword	_ZN34_INTERNAL_ae4c1f31_4_k_cu_a52370df6thrust24THRUST_300001_SM_1000_NS6system6detail10sequential3seqE
	.align		8
        /*0100*/ 	.dword	_ZN34_INTERNAL_ae4c1f31_4_k_cu_a52370df6thrust24THRUST_300001_SM_1000_NS12placeholders2_1E
	.align		8
        /*0108*/ 	.dword	_ZN34_INTERNAL_ae4c1f31_4_k_cu_a52370df6thrust24THRUST_300001_SM_1000_NS12placeholders2_2E
	.align		8
        /*0110*/ 	.dword	_ZN34_INTERNAL_ae4c1f31_4_k_cu_a52370df6thrust24THRUST_300001_SM_1000_NS12placeholders2_3E
	.align		8
        /*0118*/ 	.dword	_ZN34_INTERNAL_ae4c1f31_4_k_cu_a52370df6thrust24THRUST_300001_SM_1000_NS12placeholders2_4E
	.align		8
        /*0120*/ 	.dword	_ZN34_INTERNAL_ae4c1f31_4_k_cu_a52370df6thrust24THRUST_300001_SM_1000_NS12placeholders2_5E
	.align		8
        /*0128*/ 	.dword	_ZN34_INTERNAL_ae4c1f31_4_k_cu_a52370df6thrust24THRUST_300001_SM_1000_NS12placeholders2_6E
	.align		8
        /*0130*/ 	.dword	_ZN34_INTERNAL_ae4c1f31_4_k_cu_a52370df6thrust24THRUST_300001_SM_1000_NS12placeholders2_7E
	.align		8
        /*0138*/ 	.dword	_ZN34_INTERNAL_ae4c1f31_4_k_cu_a52370df6thrust24THRUST_300001_SM_1000_NS12placeholders2_8E
	.align		8
        /*0140*/ 	.dword	_ZN34_INTERNAL_ae4c1f31_4_k_cu_a52370df6thrust24THRUST_300001_SM_1000_NS12placeholders2_9E
	.align		8
        /*0148*/ 	.dword	_ZN34_INTERNAL_ae4c1f31_4_k_cu_a52370df6thrust24THRUST_300001_SM_1000_NS12placeholders3_10E
	.align		8
        /*0150*/ 	.dword	_ZN34_INTERNAL_ae4c1f31_4_k_cu_a52370df6thrust24THRUST_300001_SM_1000_NS3seqE


//--------------------- .text._ZN3cub18CUB_300001_SM_10006detail8for_each13static_kernelINS2_12policy_hub_t12policy_500_tEmN6thrust24THRUST_300001_SM_1000_NS8cuda_cub20__uninitialized_fill7functorINS7_10device_ptrIyEEyEEEEvT0_T1_ --------------------------
	.section	.text._ZN3cub18CUB_300001_SM_10006detail8for_each13static_kernelINS2_12policy_hub_t12policy_500_tEmN6thrust24THRUST_300001_SM_1000_NS8cuda_cub20__uninitialized_fill7functorINS7_10device_ptrIyEEyEEEEvT0_T1_,"ax",@progbits
	.align	128
        .global         _ZN3cub18CUB_300001_SM_10006detail8for_each13static_kernelINS2_12policy_hub_t12policy_500_tEmN6thrust24THRUST_300001_SM_1000_NS8cuda_cub20__uninitialized_fill7functorINS7_10device_ptrIyEEyEEEEvT0_T1_
        .type           _ZN3cub18CUB_300001_SM_10006detail8for_each13static_kernelINS2_12policy_hub_t12policy_500_tEmN6thrust24THRUST_300001_SM_1000_NS8cuda_cub20__uninitialized_fill7functorINS7_10device_ptrIyEEyEEEEvT0_T1_,@function
        .size           _ZN3cub18CUB_300001_SM_10006detail8for_each13static_kernelINS2_12policy_hub_t12policy_500_tEmN6thrust24THRUST_300001_SM_1000_NS8cuda_cub20__uninitialized_fill7functorINS7_10device_ptrIyEEyEEEEvT0_T1_,(.L_x_4 - _ZN3cub18CUB_300001_SM_10006detail8for_each13static_kernelINS2_12policy_hub_t12policy_500_tEmN6thrust24THRUST_300001_SM_1000_NS8cuda_cub20__uninitialized_fill7functorINS7_10device_ptrIyEEyEEEEvT0_T1_)
        .other          _ZN3cub18CUB_300001_SM_10006detail8for_each13static_kernelINS2_12policy_hub_t12policy_500_tEmN6thrust24THRUST_300001_SM_1000_NS8cuda_cub20__uninitialized_fill7functorINS7_10device_ptrIyEEyEEEEvT0_T1_,@"STO_CUDA_ENTRY STV_DEFAULT"
_ZN3cub18CUB_300001_SM_10006detail8for_each13static_kernelINS2_12policy_hub_t12policy_500_tEmN6thrust24THRUST_300001_SM_1000_NS8cuda_cub20__uninitialized_fill7functorINS7_10device_ptrIyEEyEEEEvT0_T1_:
.text._ZN3cub18CUB_300001_SM_10006detail8for_each13static_kernelINS2_12policy_hub_t12policy_500_tEmN6thrust24THRUST_300001_SM_1000_NS8cuda_cub20__uninitialized_fill7functorINS7_10device_ptrIyEEyEEEEvT0_T1_:
[----:B------:R-:W-:Y:S08]  /*0000*/  LDC R1, c[0x0][0x37c] ;  /* 0x0000df00ff017b82 */ /* 0x000ff00000000800 */
[----:B------:R-:W0:Y:S01]  /*0010*/  S2UR UR4, SR_CTAID.X ;  /* 0x00000000000479c3 */ /* 0x000e220000002500 */
[----:B------:R-:W1:Y:S01]  /*0020*/  LDCU.64 UR6, c[0x0][0x380] ;  /* 0x00007000ff0677ac */ /* 0x000e620008000a00 */
[----:B------:R-:W2:Y:S01]  /*0030*/  LDCU.64 UR8, c[0x0][0x358] ;  /* 0x00006b00ff0877ac */ /* 0x000ea20008000a00 */
[----:B0-----:R-:W-:-:S04]  /*0040*/  UIMAD.WIDE.U32 UR4, UR4, 0x200, URZ ;  /* 0x00000200040478a5 */ /* 0x001fc8000f8e00ff */
[----:B-1----:R-:W-:-:S04]  /*0050*/  UIADD3 UR6, UP0, UPT, -UR4, UR6, URZ ;  /* 0x0000000604067290 */ /* 0x002fc8000ff1e1ff */
[----:B------:R-:W-:Y:S02]  /*0060*/  UIADD3.X UR7, UPT, UPT, ~UR5, UR7, URZ, UP0, !UPT ;  /* 0x0000000705077290 */ /* 0x000fe400087fe5ff */
[----:B------:R-:W-:-:S04]  /*0070*/  UISETP.GE.U32.AND UP0, UPT, UR6, 0x200, UPT ;  /* 0x000002000600788c */ /* 0x000fc8000bf06070 */
[----:B------:R-:W-:-:S09]  /*0080*/  UISETP.GE.U32.AND.EX UP0, UPT, UR7, URZ, UPT, UP0 ;  /* 0x000000ff0700728c */ /* 0x000fd2000bf06100 */
[----:B--2---:R-:W-:Y:S05]  /*0090*/  BRA.U !UP0, `(.L_x_0) ;  /* 0x0000000108287547 */ /* 0x004fea000b800000 */
[----:B------:R-:W0:Y:S01]  /*00a0*/  S2R R0, SR_TID.X ;  /* 0x0000000000007919 */ /* 0x000e220000002100 */
[----:B------:R-:W1:Y:S01]  /*00b0*/  LDCU.64 UR6, c[0x0][0x388] ;  /* 0x00007100ff0677ac */ /* 0x000e620008000a00 */
[----:B------:R-:W2:Y:S01]  /*00c0*/  LDC.64 R4, c[0x0][0x390] ;  /* 0x0000e400ff047b82 */ /* 0x000ea20000000a00 */
[----:B0-----:R-:W-:-:S05]  /*00d0*/  IADD3 R0, P0, PT, R0, UR4, RZ ;  /* 0x0000000400007c10 */ /* 0x001fca000ff1e0ff */
[----:B------:R-:W-:Y:S01]  /*00e0*/  IMAD.X R3, RZ, RZ, UR5, P0 ;  /* 0x00000005ff037e24 */ /* 0x000fe200080e06ff */
[----:B-1----:R-:W-:-:S04]  /*00f0*/  LEA R2, P0, R0, UR6, 0x3 ;  /* 0x0000000600027c11 */ /* 0x002fc8000f8018ff */
[----:B------:R-:W-:-:S05]  /*0100*/  LEA.HI.X R3, R0, UR7, R3, 0x3, P0 ;  /* 0x0000000700037c11 */ /* 0x000fca00080f1c03 */
[----:B--2---:R-:W-:Y:S04]  /*0110*/  STG.E.64 desc[UR8][R2.64], R4 ;  /* 0x0000000402007986 */ /* 0x004fe8000c101b08 */
[----:B------:R-:W-:Y:S01]  /*0120*/  STG.E.64 desc[UR8][R2.64+0x800], R4 ;  /* 0x0008000402007986 */ /* 0x000fe2000c101b08 */
[----:B------:R-:W-:Y:S05]  /*0130*/  EXIT ;  /* 0x000000000000794d */ /* 0x000fea0003800000 */
.L_x_0:
[----:B------:R-:W0:Y:S01]  /*0140*/  S2R R0, SR_TID.X ;  /* 0x0000000000007919 */ /* 0x000e220000002100 */
[----:B------:R-:W-:Y:S01]  /*0150*/  IMAD.U32 R2, RZ, RZ, UR7 ;  /* 0x00000007ff027e24 */ /* 0x000fe2000f8e00ff */
[----:B------:R-:W1:Y:S01]  /*0160*/  LDCU.64 UR10, c[0x0][0x388] ;  /* 0x00007100ff0a77ac */ /* 0x000e620008000a00 */
[----:B------:R-:W-:Y:S01]  /*0170*/  IMAD.U32 R6, RZ, RZ, UR7 ;  /* 0x00000007ff067e24 */ /* 0x000fe2000f8e00ff */
[----:B0-----:R-:W-:-:S04]  /*0180*/  ISETP.LT.U32.AND P0, PT, R0, UR6, PT ;  /* 0x0000000600007c0c */ /* 0x001fc8000bf01070 */
[----:B------:R-:W-:Y:S01]  /*0190*/  ISETP.GT.U32.AND.EX P0, PT, R2, RZ, PT, P0 ;  /* 0x000000ff0200720c */ /* 0x000fe20003f04100 */
[C---:B------:R-:W-:Y:S01]  /*01a0*/  VIADD R2, R0.reuse, 0x100 ;  /* 0x0000010000027836 */ /* 0x040fe20000000000 */
[----:B------:R-:W-:-:S04]  /*01b0*/  IADD3 R0, P2, PT, R0, UR4, RZ ;  /* 0x0000000400007c10 */ /* 0x000fc8000ff5e0ff */
[----:B------:R-:W-:Y:S01]  /*01c0*/  ISETP.LT.U32.AND P1, PT, R2, UR6, PT ;  /* 0x0000000602007c0c */ /* 0x000fe2000bf21070 */
[----:B------:R-:W-:Y:S01]  /*01d0*/  IMAD.X R3, RZ, RZ, UR5, P2 ;  /* 0x00000005ff037e24 */ /* 0x000fe200090e06ff */
[----:B-1----:R-:W-:Y:S02]  /*01e0*/  LEA R2, P2, R0, UR10, 0x3 ;  /* 0x0000000a00027c11 */ /* 0x002fe4000f8418ff */
[----:B------:R-:W-:Y:S02]  /*01f0*/  ISETP.GT.U32.AND.EX P1, PT, R6, RZ, PT, P1 ;  /* 0x000000ff0600720c */ /* 0x000fe40003f24110 */
[----:B------:R-:W-:Y:S01]  /*0200*/  LEA.HI.X R3, R0, UR11, R3, 0x3, P2 ;  /* 0x0000000b00037c11 */ /* 0x000fe200090f1c03 */
[----:B------:R-:W0:Y:S04]  /*0210*/  @P0 LDC.64 R4, c[0x0][0x390] ;  /* 0x0000e400ff040b82 */ /* 0x000e280000000a00 */
[----:B0-----:R0:W-:Y:S06]  /*0220*/  @P0 STG.E.64 desc[UR8][R2.64], R4 ;  /* 0x0000000402000986 */ /* 0x0011ec000c101b08 */
[----:B------:R-:W-:Y:S05]  /*0230*/  @!P1 EXIT ;  /* 0x000000000000994d */ /* 0x000fea0003800000 */
[----:B0-----:R-:W0:Y:S02]  /*0240*/  LDC.64 R4, c[0x0][0x390] ;  /* 0x0000e400ff047b82 */ /* 0x001e240000000a00 */
[----:B0-----:R-:W-:Y:S01]  /*0250*/  STG.E.64 desc[UR8][R2.64+0x800], R4 ;  /* 0x0008000402007986 */ /* 0x001fe2000c101b08 */
[----:B------:R-:W-:Y:S05]  /*0260*/  EXIT ;  /* 0x000000000000794d */ /* 0x000fea0003800000 */
.L_x_1:
[----:B------:R-:W-:-:S00]  /*0270*/  BRA `(.L_x_1) ;  /* 0xfffffffc00fc7947 */ /* 0x000fc0000383ffff */
[----:B------:R-:W-:-:S00]  /*0280*/  NOP ;  /* 0x0000000000007918 */ /* 0x000fc00000000000 */
[----:B------:R-:W-:-:S00]  /*0290*/  NOP ;  /* 0x0000000000007918 */ /* 0x000fc00000000000 */
[----:B------:R-:W-:-:S00]  /*02a0*/  NOP ;  /* 0x0000000000007918 */ /* 0x000fc00000000000 */
[----:B------:R-:W-:-:S00]  /*02b0*/  NOP ;  /* 0x0000000000007918 */ /* 0x000fc00000000000 */
[----:B------:R-:W-:-:S00]  /*02c0*/  NOP ;  /* 0x0000000000007918 */ /* 0x000fc00000000000 */
[----:B------:R-:W-:-:S00]  /*02d0*/  NOP ;  /* 0x0000000000007918 */ /* 0x000fc00000000000 */
[----:B------:R-:W-:-:S00]  /*02e0*/  NOP ;  /* 0x0000000000007918 */ /* 0x000fc00000000000 */
[----:B------:R-:W-:-:S00]  /*02f0*/  NOP ;  /* 0x0000000000007918 */ /* 0x000fc00000000000 */
.L_x_4:


//--------------------- .text._ZN3cub18CUB_300001_SM_10006detail11EmptyKernelIvEEvv --------------------------
	.section	.text._ZN3cub18CUB_300001_SM_10006detail11EmptyKernelIvEEvv,"ax",@progbits
	.align	128
        .global         _ZN3cub18CUB_300001_SM_10006detail11EmptyKernelIvEEvv
        .type           _ZN3cub18CUB_300001_SM_10006detail11EmptyKernelIvEEvv,@function
        .size           _ZN3cub18CUB_300001_SM_10006detail11EmptyKernelIvEEvv,(.L_x_5 - _ZN3cub18CUB_300001_SM_10006detail11EmptyKernelIvEEvv)
        .other          _ZN3cub18CUB_300001_SM_10006detail11EmptyKernelIvEEvv,@"STO_CUDA_ENTRY STV_DEFAULT"
_ZN3cub18CUB_300001_SM_10006detail11EmptyKernelIvEEvv:
.text._ZN3cub18CUB_300001_SM_10006detail11EmptyKernelIvEEvv:
[----:B------:R-:W-:Y:S01]  /*0000*/  LDC R1, c[0x0][0x37c] ;  /* 0x0000df00ff017b82 */ /* 0x000fe20000000800 */
[----:B------:R-:W-:Y:S05]  /*0010*/  EXIT ;  /* 0x000000000000794d */ /* 0x000fea0003800000 */
.L_x_2:
        /* <DEDUP_REMOVED lines=14> */
.L_x_5:


//--------------------- .text._Z22count_triangles_kernelPKiS0_S0_iS0_S0_S0_iPy --------------------------
	.section	.text._Z22count_triangles_kernelPKiS0_S0_iS0_S0_S0_iPy,"ax",@progbits
	.align	128
        .global         _Z22count_triangles_kernelPKiS0_S0_iS0_S0_S0_iPy
        .type           _Z22count_triangles_kernelPKiS0_S0_iS0_S0_S0_iPy,@function
        .size           _Z22count_triangles_kernelPKiS0_S0_iS0_S0_S0_iPy,(.L_x_6 - _Z22count_triangles_kernelPKiS0_S0_iS0_S0_S0_iPy)
        .other          _Z22count_triangles_kernelPKiS0_S0_iS0_S0_S0_iPy,@"STO_CUDA_ENTRY STV_DEFAULT"
_Z22count_triangles_kernelPKiS0_S0_iS0_S0_S0_iPy:
.text._Z22count_triangles_kernelPKiS0_S0_iS0_S0_S0_iPy:
[----:B------:R-:W-:Y:S01]  /*0000*/  LDC R1, c[0x0][0x37c] ;  /* 0x0000df00ff017b82 */ /* 0x000fe20000000800 */
[----:B------:R-:W-:Y:S05]  /*0010*/  EXIT ;  /* 0x000000000000794d */ /* 0x000fea0003800000 */
.L_x_3:
        /* <DEDUP_REMOVED lines=14> */
.L_x_6:


//--------------------- .nv.shared.reserved.0     --------------------------
	.section	.nv.shared.reserved.0,"aw",@nobits
	.weak		__nv_reservedSMEM_offset_0_alias
	.size		__nv_reservedSMEM_offset_0_alias, 0, 64
	.other		__nv_reservedSMEM_offset_0_alias,@"STO_CUDA_RESERVED_SHARED STV_DEFAULT"
__nv_reservedSMEM_offset_0_alias:
	.zero		0
	.zero		64


//--------------------- .nv.global                --------------------------
	.section	.nv.global,"aw",@nobits
.nv.global:
	.type		_ZN34_INTERNAL_ae4c1f31_4_k_cu_a52370df6thrust24THRUST_300001_SM_1000_NS3seqE,@object
	.size		_ZN34_INTERNAL_ae4c1f31_4_k_cu_a52370df6thrust24THRUST_300001_SM_1000_NS3seqE,(_ZN34_INTERNAL_ae4c1f31_4_k_cu_a52370df4cuda3std3__48in_placeE - _ZN34_INTERNAL_ae4c1f31_4_k_cu_a52370df6thrust24THRUST_300001_SM_1000_NS3seqE)
_ZN34_INTERNAL_ae4c1f31_4_k_cu_a52370df6thrust24THRUST_300001_SM_1000_NS3seqE:
	.zero		1
	.type		_ZN34_INTERNAL_ae4c1f31_4_k_cu_a52370df4cuda3std3__48in_placeE,@object
	.size		_ZN34_INTERNAL_ae4c1f31_4_k_cu_a52370df4cuda3std3__48in_placeE,(_ZN34_INTERNAL_ae4c1f31_4_k_cu_a52370df4cuda3std6ranges3__45__cpo4sizeE - _ZN34_INTERNAL_ae4c1f31_4_k_cu_a52370df4cuda3std3__48in_placeE)
_ZN34_INTERNAL_ae4c1f31_4_k_cu_a52370df4cuda3std3__48in_placeE:
	.zero		1
	.type		_ZN34_INTERNAL_ae4c1f31_4_k_cu_a52370df4cuda3std6ranges3__45__cpo4sizeE,@object
	.size		_ZN34_INTERNAL_ae4c1f31_4_k_cu_a52370df4cuda3std6ranges3__45__cpo4sizeE,(_ZN34_INTERNAL_ae4c1f31_4_k_cu_a52370df6thrust24THRUST_300001_SM_1000_NS12placeholders2_3E - _ZN34_INTERNAL_ae4c1f31_4_k_cu_a52370df4cuda3std6ranges3__45__cpo4sizeE)
_ZN34_INTERNAL_ae4c1f31_4_k_cu_a52370df4cuda3std6ranges3__45__cpo4sizeE:
	.zero		1
	.type		_ZN34_INTERNAL_ae4c1f31_4_k_cu_a52370df6thrust24THRUST_300001_SM_1000_NS12placeholders2_3E,@object
	.size		_ZN34_INTERNAL_ae4c1f31_4_k_cu_a52370df6thrust24THRUST_300001_SM_1000_NS12placeholders2_3E,(_ZN34_INTERNAL_ae4c1f31_4_k_cu_a52370df4cuda3std3__45__cpo6cbeginE - _ZN34_INTERNAL_ae4c1f31_4_k_cu_a52370df6thrust24THRUST_300001_SM_1000_NS12placeholders2_3E)
_ZN34_INTERNAL_ae4c1f31_4_k_cu_a52370df6thrust24THRUST_300001_SM_1000_NS12placeholders2_3E:
	.zero		1
	.type		_ZN34_INTERNAL_ae4c1f31_4_k_cu_a52370df4cuda3std3__45__cpo6cbeginE,@object
	.size		_ZN34_INTERNAL_ae4c1f31_4_k_cu_a52370df4cuda3std3__45__cpo6cbeginE,(_ZN34_INTERNAL_ae4c1f31_4_k_cu_a52370df4cuda3std6ranges3__45__cpo6cbeginE - _ZN34_INTERNAL_ae4c1f31_4_k_cu_a52370df4cuda3std3__45__cpo6cbeginE)
_ZN34_INTERNAL_ae4c1f31_4_k_cu_a52370df4cuda3std3__45__cpo6cbeginE:
	.zero		1
	.type		_ZN34_INTERNAL_ae4c1f31_4_k_cu_a52370df4cuda3std6ranges3__45__cpo6cbeginE,@object
	.size		_ZN34_INTERNAL_ae4c1f31_4_k_cu_a52370df4cuda3std6ranges3__45__cpo6cbeginE,(_ZN34_INTERNAL_ae4c1f31_4_k_cu_a52370df6thrust24THRUST_300001_SM_1000_NS12placeholders2_7E - _ZN34_INTERNAL_ae4c1f31_4_k_cu_a52370df4cuda3std6ranges3__45__cpo6cbeginE)
_ZN34_INTERNAL_ae4c1f31_4_k_cu_a52370df4cuda3std6ranges3__45__cpo6cbeginE:
	.zero		1
	.type		_ZN34_INTERNAL_ae4c1f31_4_k_cu_a52370df6thrust24THRUST_300001_SM_1000_NS12placeholders2_7E,@object
	.size		_ZN34_INTERNAL_ae4c1f31_4_k_cu_a52370df6thrust24THRUST_300001_SM_1000_NS12placeholders2_7E,(_ZN34_INTERNAL_ae4c1f31_4_k_cu_a52370df4cuda3std3__45__cpo7crbeginE - _ZN34_INTERNAL_ae4c1f31_4_k_cu_a52370df6thrust24THRUST_300001_SM_1000_NS12placeholders2_7E)
_ZN34_INTERNAL_ae4c1f31_4_k_cu_a52370df6thrust24THRUST_300001_SM_1000_NS12placeholders2_7E:
	.zero		1
	.type		_ZN34_INTERNAL_ae4c1f31_4_k_cu_a52370df4cuda3std3__45__cpo7crbeginE,@object
	.size		_ZN34_INTERNAL_ae4c1f31_4_k_cu_a52370df4cuda3std3__45__cpo7crbeginE,(_ZN34_INTERNAL_ae4c1f31_4_k_cu_a52370df4cuda3std6ranges3__45__cpo4nextE - _ZN34_INTERNAL_ae4c1f31_4_k_cu_a52370df4cuda3std3__45__cpo7crbeginE)
_ZN34_INTERNAL_ae4c1f31_4_k_cu_a52370df4cuda3std3__45__cpo7crbeginE:
	.zero		1
	.type		_ZN34_INTERNAL_ae4c1f31_4_k_cu_a52370df4cuda3std6ranges3__45__cpo4nextE,@object
	.size		_ZN34_INTERNAL_ae4c1f31_4_k_cu_a52370df4cuda3std6ranges3__45__cpo4nextE,(_ZN34_INTERNAL_ae4c1f31_4_k_cu_a52370df4cuda3std6ranges3__45__cpo4swapE - _ZN34_INTERNAL_ae4c1f31_4_k_cu_a52370df4cuda3std6ranges3__45__cpo4nextE)
_ZN34_INTERNAL_ae4c1f31_4_k_cu_a52370df4cuda3std6ranges3__45__cpo4nextE:
	.zero		1
	.type		_ZN34_INTERNAL_ae4c1f31_4_k_cu_a52370df4cuda3std6ranges3__45__cpo4swapE,@object
	.size		_ZN34_INTERNAL_ae4c1f31_4_k_cu_a52370df4cuda3std6ranges3__45__cpo4swapE,(_ZN34_INTERNAL_ae4c1f31_4_k_cu_a52370df6thrust24THRUST_300001_SM_1000_NS8cuda_cub10par_nosyncE - _ZN34_INTERNAL_ae4c1f31_4_k_cu_a52370df4cuda3std6ranges3__45__cpo4swapE)
_ZN34_INTERNAL_ae4c1f31_4_k_cu_a52370df4cuda3std6ranges3__45__cpo4swapE:
	.zero		1
	.type		_ZN34_INTERNAL_ae4c1f31_4_k_cu_a52370df6thrust24THRUST_300001_SM_1000_NS8cuda_cub10par_nosyncE,@object
	.size		_ZN34_INTERNAL_ae4c1f31_4_k_cu_a52370df6thrust24THRUST_300001_SM_1000_NS8cuda_cub10par_nosyncE,(_ZN34_INTERNAL_ae4c1f31_4_k_cu_a52370df6thrust24THRUST_300001_SM_1000_NS12placeholders2_9E - _ZN34_INTERNAL_ae4c1f31_4_k_cu_a52370df6thrust24THRUST_300001_SM_1000_NS8cuda_cub10par_nosyncE)
_ZN34_INTERNAL_ae4c1f31_4_k_cu_a52370df6thrust24THRUST_300001_SM_1000_NS8cuda_cub10par_nosyncE:
	.zero		1
	.type		_ZN34_INTERNAL_ae4c1f31_4_k_cu_a52370df6thrust24THRUST_300001_SM_1000_NS12placeholders2_9E,@object
	.size		_ZN34_INTERNAL_ae4c1f31_4_k_cu_a52370df6thrust24THRUST_300001_SM_1000_NS12placeholders2_9E,(_ZN34_INTERNAL_ae4c1f31_4_k_cu_a52370df4cuda3std3__436_GLOBAL__N__ae4c1f31_4_k_cu_a52370df6ignoreE - _ZN34_INTERNAL_ae4c1f31_4_k_cu_a52370df6thrust24THRUST_300001_SM_1000_NS12placeholders2_9E)
_ZN34_INTERNAL_ae4c1f31_4_k_cu_a52370df6thrust24THRUST_300001_SM_1000_NS12placeholders2_9E:
	.zero		1
	.type		_ZN34_INTERNAL_ae4c1f31_4_k_cu_a52370df4cuda3std3__436_GLOBAL__N__ae4c1f31_4_k_cu_a52370df6ignoreE,@object
	.size		_ZN34_INTERNAL_ae4c1f31_4_k_cu_a52370df4cuda3std3__436_GLOBAL__N__ae4c1f31_4_k_cu_a52370df6ignoreE,(_ZN34_INTERNAL_ae4c1f31_4_k_cu_a52370df4cuda3std6ranges3__45__cpo4dataE - _ZN34_INTERNAL_ae4c1f31_4_k_cu_a52370df4cuda3std3__436_GLOBAL__N__ae4c1f31_4_k_cu_a52370df6ignoreE)
_ZN34_INTERNAL_ae4c1f31_4_k_cu_a52370df4cuda3std3__436_GLOBAL__N__ae4c1f31_4_k_cu_a52370df6ignoreE:
	.zero		1
	.type		_ZN34_INTERNAL_ae4c1f31_4_k_cu_a52370df4cuda3std6ranges3__45__cpo4dataE,@object
	.size		_ZN34_INTERNAL_ae4c1f31_4_k_cu_a52370df4cuda3std6ranges3__45__cpo4dataE,(_ZN34_INTERNAL_ae4c1f31_4_k_cu_a52370df6thrust24THRUST_300001_SM_1000_NS12placeholders2_1E - _ZN34_INTERNAL_ae4c1f31_4_k_cu_a52370df4cuda3std6ranges3__45__cpo4dataE)
_ZN34_INTERNAL_ae4c1f31_4_k_cu_a52370df4cuda3std6ranges3__45__cpo4dataE:
	.zero		1
	.type		_ZN34_INTERNAL_ae4c1f31_4_k_cu_a52370df6thrust24THRUST_300001_SM_1000_NS12placeholders2_1E,@object
	.size		_ZN34_INTERNAL_ae4c1f31_4_k_cu_a52370df6thrust24THRUST_300001_SM_1000_NS12placeholders2_1E,(_ZN34_INTERNAL_ae4c1f31_4_k_cu_a52370df4cuda3std3__45__cpo5beginE - _ZN34_INTERNAL_ae4c1f31_4_k_cu_a52370df6thrust24THRUST_300001_SM_1000_NS12placeholders2_1E)
_ZN34_INTERNAL_ae4c1f31_4_k_cu_a52370df6thrust24THRUST_300001_SM_1000_NS12placeholders2_1E:
	.zero		1
	.type		_ZN34_INTERNAL_ae4c1f31_4_k_cu_a52370df4cuda3std3__45__cpo5beginE,@object
	.size		_ZN34_INTERNAL_ae4c1f31_4_k_cu_a52370df4cuda3std3__45__cpo5beginE,(_ZN34_INTERNAL_ae4c1f31_4_k_cu_a52370df4cuda3std6ranges3__45__cpo5beginE - _ZN34_INTERNAL_ae4c1f31_4_k_cu_a52370df4cuda3std3__45__cpo5beginE)
_ZN34_INTERNAL_ae4c1f31_4_k_cu_a52370df4cuda3std3__45__cpo5beginE:
	.zero		1
	.type		_ZN34_INTERNAL_ae4c1f31_4_k_cu_a52370df4cuda3std6ranges3__45__cpo5beginE,@object
	.size		_ZN34_INTERNAL_ae4c1f31_4_k_cu_a52370df4cuda3std6ranges3__45__cpo5beginE,(_ZN34_INTERNAL_ae4c1f31_4_k_cu_a52370df6thrust24THRUST_300001_SM_1000_NS12placeholders2_5E - _ZN34_INTERNAL_ae4c1f31_4_k_cu_a52370df4cuda3std6ranges3__45__cpo5beginE)
_ZN34_INTERNAL_ae4c1f31_4_k_cu_a52370df4cuda3std6ranges3__45__cpo5beginE:
	.zero		1
	.type		_ZN34_INTERNAL_ae4c1f31_4_k_cu_a52370df6thrust24THRUST_300001_SM_1000_NS12placeholders2_5E,@object
	.size		_ZN34_INTERNAL_ae4c1f31_4_k_cu_a52370df6thrust24THRUST_300001_SM_1000_NS12placeholders2_5E,(_ZN34_INTERNAL_ae4c1f31_4_k_cu_a52370df4cuda3std3__45__cpo6rbeginE - _ZN34_INTERNAL_ae4c1f31_4_k_cu_a52370df6thrust24THRUST_300001_SM_1000_NS12placeholders2_5E)
_ZN34_INTERNAL_ae4c1f31_4_k_cu_a52370df6thrust24THRUST_300001_SM_1000_NS12placeholders2_5E:
	.zero		1
	.type		_ZN34_INTERNAL_ae4c1f31_4_k_cu_a52370df4cuda3std3__45__cpo6rbeginE,@object
	.size		_ZN34_INTERNAL_ae4c1f31_4_k_cu_a52370df4cuda3std3__45__cpo6rbeginE,(_ZN34_INTERNAL_ae4c1f31_4_k_cu_a52370df4cuda3std6ranges3__45__cpo7advanceE - _ZN34_INTERNAL_ae4c1f31_4_k_cu_a52370df4cuda3std3__45__cpo6rbeginE)
_ZN34_INTERNAL_ae4c1f31_4_k_cu_a52370df4cuda3std3__45__cpo6rbeginE:
	.zero		1
	.type		_ZN34_INTERNAL_ae4c1f31_4_k_cu_a52370df4cuda3std6ranges3__45__cpo7advanceE,@object
	.size		_ZN34_INTERNAL_ae4c1f31_4_k_cu_a52370df4cuda3std6ranges3__45__cpo7advanceE,(_ZN34_INTERNAL_ae4c1f31_4_k_cu_a52370df4cuda3std3__47nulloptE - _ZN34_INTERNAL_ae4c1f31_4_k_cu_a52370df4cuda3std6ranges3__45__cpo7advanceE)
_ZN34_INTERNAL_ae4c1f31_4_k_cu_a52370df4cuda3std6ranges3__45__cpo7advanceE:
	.zero		1
	.type		_ZN34_INTERNAL_ae4c1f31_4_k_cu_a52370df4cuda3std3__47nulloptE,@object
	.size		_ZN34_INTERNAL_ae4c1f31_4_k_cu_a52370df4cuda3std3__47nulloptE,(_ZN34_INTERNAL_ae4c1f31_4_k_cu_a52370df4cuda3std6ranges3__45__cpo8distanceE - _ZN34_INTERNAL_ae4c1f31_4_k_cu_a52370df4cuda3std3__47nulloptE)
_ZN34_INTERNAL_ae4c1f31_4_k_cu_a52370df4cuda3std3__47nulloptE:
	.zero		1
	.type		_ZN34_INTERNAL_ae4c1f31_4_k_cu_a52370df4cuda3std6ranges3__45__cpo8distanceE,@object
	.size		_ZN34_INTERNAL_ae4c1f31_4_k_cu_a52370df4cuda3std6ranges3__45__cpo8distanceE,(_ZN34_INTERNAL_ae4c1f31_4_k_cu_a52370df6thrust24THRUST_300001_SM_1000_NS12placeholders3_10E - _ZN34_INTERNAL_ae4c1f31_4_k_cu_a52370df4cuda3std6ranges3__45__cpo8distanceE)
_ZN34_INTERNAL_ae4c1f31_4_k_cu_a52370df4cuda3std6ranges3__45__cpo8distanceE:
	.zero		1
	.type		_ZN34_INTERNAL_ae4c1f31_4_k_cu_a52370df6thrust24THRUST_300001_SM_1000_NS12placeholders3_10E,@object
	.size		_ZN34_INTERNAL_ae4c1f31_4_k_cu_a52370df6thrust24THRUST_300001_SM_1000_NS12placeholders3_10E,(_ZN34_INTERNAL_ae4c1f31_4_k_cu_a52370df4cuda3std3__419piecewise_constructE - _ZN34_INTERNAL_ae4c1f31_4_k_cu_a52370df6thrust24THRUST_300001_SM_1000_NS12placeholders3_10E)
_ZN34_INTERNAL_ae4c1f31_4_k_cu_a52370df6thrust24THRUST_300001_SM_1000_NS12placeholders3_10E:
	.zero		1
	.type		_ZN34_INTERNAL_ae4c1f31_4_k_cu_a52370df4cuda3std3__419piecewise_constructE,@object
	.size		_ZN34_INTERNAL_ae4c1f31_4_k_cu_a52370df4cuda3std3__419piecewise_constructE,(_ZN34_INTERNAL_ae4c1f31_4_k_cu_a52370df4cuda3std6ranges3__45__cpo5cdataE - _ZN34_INTERNAL_ae4c1f31_4_k_cu_a52370df4cuda3std3__419piecewise_constructE)
_ZN34_INTERNAL_ae4c1f31_4_k_cu_a52370df4cuda3std3__419piecewise_constructE:
	.zero		1
	.type		_ZN34_INTERNAL_ae4c1f31_4_k_cu_a52370df4cuda3std6ranges3__45__cpo5cdataE,@object
	.size		_ZN34_INTERNAL_ae4c1f31_4_k_cu_a52370df4cuda3std6ranges3__45__cpo5cdataE,(_ZN34_INTERNAL_ae4c1f31_4_k_cu_a52370df6thrust24THRUST_300001_SM_1000_NS12placeholders2_2E - _ZN34_INTERNAL_ae4c1f31_4_k_cu_a52370df4cuda3std6ranges3__45__cpo5cdataE)
_ZN34_INTERNAL_ae4c1f31_4_k_cu_a52370df4cuda3std6ranges3__45__cpo5cdataE:
	.zero		1
	.type		_ZN34_INTERNAL_ae4c1f31_4_k_cu_a52370df6thrust24THRUST_300001_SM_1000_NS12placeholders2_2E,@object
	.size		_ZN34_INTERNAL_ae4c1f31_4_k_cu_a52370df6thrust24THRUST_300001_SM_1000_NS12placeholders2_2E,(_ZN34_INTERNAL_ae4c1f31_4_k_cu_a52370df4cuda3std3__45__cpo3endE - _ZN34_INTERNAL_ae4c1f31_4_k_cu_a52370df6thrust24THRUST_300001_SM_1000_NS12placeholders2_2E)
_ZN34_INTERNAL_ae4c1f31_4_k_cu_a52370df6thrust24THRUST_300001_SM_1000_NS12placeholders2_2E:
	.zero		1
	.type		_ZN34_INTERNAL_ae4c1f31_4_k_cu_a52370df4cuda3std3__45__cpo3endE,@object
	.size		_ZN34_INTERNAL_ae4c1f31_4_k_cu_a52370df4cuda3std3__45__cpo3endE,(_ZN34_INTERNAL_ae4c1f31_4_k_cu_a52370df4cuda3std6ranges3__45__cpo3endE - _ZN34_INTERNAL_ae4c1f31_4_k_cu_a52370df4cuda3std3__45__cpo3endE)
_ZN34_INTERNAL_ae4c1f31_4_k_cu_a52370df4cuda3std3__45__cpo3endE:
	.zero		1
	.type		_ZN34_INTERNAL_ae4c1f31_4_k_cu_a52370df4cuda3std6ranges3__45__cpo3endE,@object
	.size		_ZN34_INTERNAL_ae4c1f31_4_k_cu_a52370df4cuda3std6ranges3__45__cpo3endE,(_ZN34_INTERNAL_ae4c1f31_4_k_cu_a52370df6thrust24THRUST_300001_SM_1000_NS12placeholders2_6E - _ZN34_INTERNAL_ae4c1f31_4_k_cu_a52370df4cuda3std6ranges3__45__cpo3endE)
_ZN34_INTERNAL_ae4c1f31_4_k_cu_a52370df4cuda3std6ranges3__45__cpo3endE:
	.zero		1
	.type		_ZN34_INTERNAL_ae4c1f31_4_k_cu_a52370df6thrust24THRUST_300001_SM_1000_NS12placeholders2_6E,@object
	.size		_ZN34_INTERNAL_ae4c1f31_4_k_cu_a52370df6thrust24THRUST_300001_SM_1000_NS12placeholders2_6E,(_ZN34_INTERNAL_ae4c1f31_4_k_cu_a52370df4cuda3std3__45__cpo4rendE - _ZN34_INTERNAL_ae4c1f31_4_k_cu_a52370df6thrust24THRUST_300001_SM_1000_NS12placeholders2_6E)
_ZN34_INTERNAL_ae4c1f31_4_k_cu_a52370df6thrust24THRUST_300001_SM_1000_NS12placeholders2_6E:
	.zero		1
	.type		_ZN34_INTERNAL_ae4c1f31_4_k_cu_a52370df4cuda3std3__45__cpo4rendE,@object
	.size		_ZN34_INTERNAL_ae4c1f31_4_k_cu_a52370df4cuda3std3__45__cpo4rendE,(_ZN34_INTERNAL_ae4c1f31_4_k_cu_a52370df4cuda3std6ranges3__45__cpo9iter_swapE - _ZN34_INTERNAL_ae4c1f31_4_k_cu_a52370df4cuda3std3__45__cpo4rendE)
_ZN34_INTERNAL_ae4c1f31_4_k_cu_a52370df4cuda3std3__45__cpo4rendE:
	.zero		1
	.type		_ZN34_INTERNAL_ae4c1f31_4_k_cu_a52370df4cuda3std6ranges3__45__cpo9iter_swapE,@object
	.size		_ZN34_INTERNAL_ae4c1f31_4_k_cu_a52370df4cuda3std6ranges3__45__cpo9iter_swapE,(_ZN34_INTERNAL_ae4c1f31_4_k_cu_a52370df4cuda3std3__48unexpectE - _ZN34_INTERNAL_ae4c1f31_4_k_cu_a52370df4cuda3std6ranges3__45__cpo9iter_swapE)
_ZN34_INTERNAL_ae4c1f31_4_k_cu_a52370df4cuda3std6ranges3__45__cpo9iter_swapE:
	.zero		1
	.type		_ZN34_INTERNAL_ae4c1f31_4_k_cu_a52370df4cuda3std3__48unexpectE,@object
	.size		_ZN34_INTERNAL_ae4c1f31_4_k_cu_a52370df4cuda3std3__48unexpectE,(_ZN34_INTERNAL_ae4c1f31_4_k_cu_a52370df6thrust24THRUST_300001_SM_1000_NS8cuda_cub3parE - _ZN34_INTERNAL_ae4c1f31_4_k_cu_a52370df4cuda3std3__48unexpectE)
_ZN34_INTERNAL_ae4c1f31_4_k_cu_a52370df4cuda3std3__48unexpectE:
	.zero		1
	.type		_ZN34_INTERNAL_ae4c1f31_4_k_cu_a52370df6thrust24THRUST_300001_SM_1000_NS8cuda_cub3parE,@object
	.size		_ZN34_INTERNAL_ae4c1f31_4_k_cu_a52370df6thrust24THRUST_300001_SM_1000_NS8cuda_cub3parE,(_ZN34_INTERNAL_ae4c1f31_4_k_cu_a52370df6thrust24THRUST_300001_SM_1000_NS12placeholders2_4E - _ZN34_INTERNAL_ae4c1f31_4_k_cu_a52370df6thrust24THRUST_300001_SM_1000_NS8cuda_cub3parE)
_ZN34_INTERNAL_ae4c1f31_4_k_cu_a52370df6thrust24THRUST_300001_SM_1000_NS8cuda_cub3parE:
	.zero		1
	.type		_ZN34_INTERNAL_ae4c1f31_4_k_cu_a52370df6thrust24THRUST_300001_SM_1000_NS12placeholders2_4E,@object
	.size		_ZN34_INTERNAL_ae4c1f31_4_k_cu_a52370df6thrust24THRUST_300001_SM_1000_NS12placeholders2_4E,(_ZN34_INTERNAL_ae4c1f31_4_k_cu_a52370df4cuda3std3__45__cpo4cendE - _ZN34_INTERNAL_ae4c1f31_4_k_cu_a52370df6thrust24THRUST_300001_SM_1000_NS12placeholders2_4E)
_ZN34_INTERNAL_ae4c1f31_4_k_cu_a52370df6thrust24THRUST_300001_SM_1000_NS12placeholders2_4E:
	.zero		1
	.type		_ZN34_INTERNAL_ae4c1f31_4_k_cu_a52370df4cuda3std3__45__cpo4cendE,@object
	.size		_ZN34_INTERNAL_ae4c1f31_4_k_cu_a52370df4cuda3std3__45__cpo4cendE,(_ZN34_INTERNAL_ae4c1f31_4_k_cu_a52370df4cuda3std6ranges3__45__cpo4cendE - _ZN34_INTERNAL_ae4c1f31_4_k_cu_a52370df4cuda3std3__45__cpo4cendE)
_ZN34_INTERNAL_ae4c1f31_4_k_cu_a52370df4cuda3std3__45__cpo4cendE:
	.zero		1
	.type		_ZN34_INTERNAL_ae4c1f31_4_k_cu_a52370df4cuda3std6ranges3__45__cpo4cendE,@object
	.size		_ZN34_INTERNAL_ae4c1f31_4_k_cu_a52370df4cuda3std6ranges3__45__cpo4cendE,(_ZN34_INTERNAL_ae4c1f31_4_k_cu_a52370df4cuda3std3__420unreachable_sentinelE - _ZN34_INTERNAL_ae4c1f31_4_k_cu_a52370df4cuda3std6ranges3__45__cpo4cendE)
_ZN34_INTERNAL_ae4c1f31_4_k_cu_a52370df4cuda3std6ranges3__45__cpo4cendE:
	.zero		1
	.type		_ZN34_INTERNAL_ae4c1f31_4_k_cu_a52370df4cuda3std3__420unreachable_sentinelE,@object
	.size		_ZN34_INTERNAL_ae4c1f31_4_k_cu_a52370df4cuda3std3__420unreachable_sentinelE,(_ZN34_INTERNAL_ae4c1f31_4_k_cu_a52370df4cuda3std6ranges3__45__cpo5ssizeE - _ZN34_INTERNAL_ae4c1f31_4_k_cu_a52370df4cuda3std3__420unreachable_sentinelE)
_ZN34_INTERNAL_ae4c1f31_4_k_cu_a52370df4cuda3std3__420unreachable_sentinelE:
	.zero		1
	.type		_ZN34_INTERNAL_ae4c1f31_4_k_cu_a52370df4cuda3std6ranges3__45__cpo5ssizeE,@object
	.size		_ZN34_INTERNAL_ae4c1f31_4_k_cu_a52370df4cuda3std6ranges3__45__cpo5ssizeE,(_ZN34_INTERNAL_ae4c1f31_4_k_cu_a52370df6thrust24THRUST_300001_SM_1000_NS12placeholders2_8E - _ZN34_INTERNAL_ae4c1f31_4_k_cu_a52370df4cuda3std6ranges3__45__cpo5ssizeE)
_ZN34_INTERNAL_ae4c1f31_4_k_cu_a52370df4cuda3std6ranges3__45__cpo5ssizeE:
	.zero		1
	.type		_ZN34_INTERNAL_ae4c1f31_4_k_cu_a52370df6thrust24THRUST_300001_SM_1000_NS12placeholders2_8E,@object
	.size		_ZN34_INTERNAL_ae4c1f31_4_k_cu_a52370df6thrust24THRUST_300001_SM_1000_NS12placeholders2_8E,(_ZN34_INTERNAL_ae4c1f31_4_k_cu_a52370df4cuda3std3__45__cpo5crendE - _ZN34_INTERNAL_ae4c1f31_4_k_cu_a52370df6thrust24THRUST_300001_SM_1000_NS12placeholders2_8E)
_ZN34_INTERNAL_ae4c1f31_4_k_cu_a52370df6thrust24THRUST_300001_SM_1000_NS12placeholders2_8E:
	.zero		1
	.type		_ZN34_INTERNAL_ae4c1f31_4_k_cu_a52370df4cuda3std3__45__cpo5crendE,@object
	.size		_ZN34_INTERNAL_ae4c1f31_4_k_cu_a52370df4cuda3std3__45__cpo5crendE,(_ZN34_INTERNAL_ae4c1f31_4_k_cu_a52370df4cuda3std6ranges3__45__cpo4prevE - _ZN34_INTERNAL_ae4c1f31_4_k_cu_a52370df4cuda3std3__45__cpo5crendE)
_ZN34_INTERNAL_ae4c1f31_4_k_cu_a52370df4cuda3std3__45__cpo5crendE:
	.zero		1
	.type		_ZN34_INTERNAL_ae4c1f31_4_k_cu_a52370df4cuda3std6ranges3__45__cpo4prevE,@object
	.size		_ZN34_INTERNAL_ae4c1f31_4_k_cu_a52370df4cuda3std6ranges3__45__cpo4prevE,(_ZN34_INTERNAL_ae4c1f31_4_k_cu_a52370df4cuda3std6ranges3__45__cpo9iter_moveE - _ZN34_INTERNAL_ae4c1f31_4_k_cu_a52370df4cuda3std6ranges3__45__cpo4prevE)
_ZN34_INTERNAL_ae4c1f31_4_k_cu_a52370df4cuda3std6ranges3__45__cpo4prevE:
	.zero		1
	.type		_ZN34_INTERNAL_ae4c1f31_4_k_cu_a52370df4cuda3std6ranges3__45__cpo9iter_moveE,@object
	.size		_ZN34_INTERNAL_ae4c1f31_4_k_cu_a52370df4cuda3std6ranges3__45__cpo9iter_moveE,(_ZN34_INTERNAL_ae4c1f31_4_k_cu_a52370df6thrust24THRUST_300001_SM_1000_NS6system6detail10sequential3seqE - _ZN34_INTERNAL_ae4c1f31_4_k_cu_a52370df4cuda3std6ranges3__45__cpo9iter_moveE)
_ZN34_INTERNAL_ae4c1f31_4_k_cu_a52370df4cuda3std6ranges3__45__cpo9iter_moveE:
	.zero		1
	.type		_ZN34_INTERNAL_ae4c1f31_4_k_cu_a52370df6thrust24THRUST_300001_SM_1000_NS6system6detail10sequential3seqE,@object
	.size		_ZN34_INTERNAL_ae4c1f31_4_k_cu_a52370df6thrust24THRUST_300001_SM_1000_NS6system6detail10sequential3seqE,(.L_31 - _ZN34_INTERNAL_ae4c1f31_4_k_cu_a52370df6thrust24THRUST_300001_SM_1000_NS6system6detail10sequential3seqE)
_ZN34_INTERNAL_ae4c1f31_4_k_cu_a52370df6thrust24THRUST_300001_SM_1000_NS6system6detail10sequential3seqE:
	.zero		1
.L_31:


//--------------------- .nv.constant0._ZN3cub18CUB_300001_SM_10006detail8for_each13static_kernelINS2_12policy_hub_t12policy_500_tEmN6thrust24THRUST_300001_SM_1000_NS8cuda_cub20__uninitialized_fill7functorINS7_10device_ptrIyEEyEEEEvT0_T1_ --------------------------
	.section	.nv.constant0._ZN3cub18CUB_300001_SM_10006detail8for_each13static_kernelINS2_12policy_hub_t12policy_500_tEmN6thrust24THRUST_300001_SM_1000_NS8cuda_cub20__uninitialized_fill7functorINS7_10device_ptrIyEEyEEEEvT0_T1_,"a",@progbits
	.sectionflags	@""
	.align	4
.nv.constant0._ZN3cub18CUB_300001_SM_10006detail8for_each13static_kernelINS2_12policy_hub_t12policy_500_tEmN6thrust24THRUST_300001_SM_1000_NS8cuda_cub20__uninitialized_fill7functorINS7_10device_ptrIyEEyEEEEvT0_T1_:
	.zero		920


//--------------------- .nv.constant0._ZN3cub18CUB_300001_SM_10006detail11EmptyKernelIvEEvv --------------------------
	.section	.nv.constant0._ZN3cub18CUB_300001_SM_10006detail11EmptyKernelIvEEvv,"a",@progbits
	.sectionflags	@""
	.align	4
.nv.constant0._ZN3cub18CUB_300001_SM_10006detail11EmptyKernelIvEEvv:
	.zero		896


//--------------------- .nv.constant0._Z22count_triangles_kernelPKiS0_S0_iS0_S0_S0_iPy --------------------------
	.section	.nv.constant0._Z22count_triangles_kernelPKiS0_S0_iS0_S0_S0_iPy,"a",@progbits
	.sectionflags	@""
	.align	4
.nv.constant0._Z22count_triangles_kernelPKiS0_S0_iS0_S0_S0_iPy:
	.zero		968


//--------------------- SYMBOLS --------------------------

	.type		.nv.reservedSmem.offset0,@object
	.size		.nv.reservedSmem.offset0,0x4
